//
// Generated by NVIDIA NVVM Compiler
//
// Compiler Build ID: CL-36424714
// Cuda compilation tools, release 13.0, V13.0.88
// Based on NVVM 20.0.0
//

.version 9.0
.target sm_100
.address_size 64

	// .globl	_Z8ArMapImgPhS_

.visible .entry _Z8ArMapImgPhS_(
	.param .u64 .ptr .align 1 _Z8ArMapImgPhS__param_0,
	.param .u64 .ptr .align 1 _Z8ArMapImgPhS__param_1
)
{
	.reg .b16 	%rs<2>;
	.reg .b32 	%r<15>;
	.reg .b64 	%rd<9>;

	ld.param.u64 	%rd1, [_Z8ArMapImgPhS__param_0];
	ld.param.u64 	%rd2, [_Z8ArMapImgPhS__param_1];
	cvta.to.global.u64 	%rd3, %rd2;
	cvta.to.global.u64 	%rd4, %rd1;
	mov.u32 	%r1, %ctaid.x;
	shl.b32 	%r2, %r1, 1;
	mov.u32 	%r3, %ctaid.y;
	add.s32 	%r4, %r2, %r3;
	mov.u32 	%r5, %nctaid.x;
	rem.u32 	%r6, %r4, %r5;
	sub.s32 	%r7, %r4, %r1;
	mov.u32 	%r8, %nctaid.y;
	rem.u32 	%r9, %r7, %r8;
	mad.lo.s32 	%r10, %r5, %r3, %r1;
	mov.u32 	%r11, %tid.x;
	mad.lo.s32 	%r12, %r10, 3, %r11;
	mad.lo.s32 	%r13, %r9, %r5, %r6;
	mad.lo.s32 	%r14, %r13, 3, %r11;
	cvt.s64.s32 	%rd5, %r12;
	add.s64 	%rd6, %rd4, %rd5;
	ld.global.u8 	%rs1, [%rd6];
	cvt.s64.s32 	%rd7, %r14;
	add.s64 	%rd8, %rd3, %rd7;
	st.global.u8 	[%rd8], %rs1;
	ret;

}
	// .globl	_Z6WarmUpv
.visible .entry _Z6WarmUpv()
{


	ret;

}
	// .globl	_Z3abcPhS_S_
.visible .entry _Z3abcPhS_S_(
	.param .u64 .ptr .align 1 _Z3abcPhS_S__param_0,
	.param .u64 .ptr .align 1 _Z3abcPhS_S__param_1,
	.param .u64 .ptr .align 1 _Z3abcPhS_S__param_2
)
{
	.reg .b16 	%rs<4>;
	.reg .b32 	%r<4>;
	.reg .b64 	%rd<11>;

	ld.param.u64 	%rd1, [_Z3abcPhS_S__param_0];
	ld.param.u64 	%rd2, [_Z3abcPhS_S__param_1];
	ld.param.u64 	%rd3, [_Z3abcPhS_S__param_2];
	cvta.to.global.u64 	%rd4, %rd2;
	cvta.to.global.u64 	%rd5, %rd3;
	cvta.to.global.u64 	%rd6, %rd1;
	mov.u32 	%r1, %ctaid.x;
	mov.u32 	%r2, %tid.x;
	mad.lo.s32 	%r3, %r1, 3, %r2;
	cvt.s64.s32 	%rd7, %r3;
	add.s64 	%rd8, %rd6, %rd7;
	ld.global.u8 	%rs1, [%rd8];
	add.s64 	%rd9, %rd5, %rd7;
	ld.global.u8 	%rs2, [%rd9];
	xor.b16  	%rs3, %rs2, %rs1;
	add.s64 	%rd10, %rd4, %rd7;
	st.global.u8 	[%rd10], %rs3;
	ret;

}


// ===== COMPILED SASS (sm_100) =====

	.target	sm_100

	.elftype	@"ET_EXEC"


//--------------------- .note.nv.tkinfo           --------------------------
	.section	.note.nv.tkinfo,"",@"SHT_NOTE"
	.sectionflags	@"SHF_NOTE_NV_TKINFO"
	.tkinfo
        /*0018*/ 	.word	0x00000002
        /*0030*/ 	.string	""
        /*0030*/ 	.string	"ptxas"
        /*0030*/ 	.string	"Cuda compilation tools, release 13.0, V13.0.88"
        /*0030*/ 	.string	"Build cuda_13.0.r13.0/compiler.36424714_0"
        /*0030*/ 	.string	"-arch sm_100 -m 64 "



//--------------------- .note.nv.cuinfo           --------------------------
	.section	.note.nv.cuinfo,"",@"SHT_NOTE"
	.sectionflags	@"SHF_NOTE_NV_CUINFO"
        /*0018*/ 	.short	0x0002
        /*001a*/ 	.short	0x0064
        /*001c*/ 	.short	0x0082
	.zero		2


//--------------------- .nv.info                  --------------------------
	.section	.nv.info,"",@"SHT_CUDA_INFO"
	.align	4


	//----- nvinfo : EIATTR_REGCOUNT
	.align		4
        /*0000*/ 	.byte	0x04, 0x2f
        /*0002*/ 	.short	(.L_1 - .L_0)
	.align		4
.L_0:
        /*0004*/ 	.word	index@(_Z8ArMapImgPhS_)
        /*0008*/ 	.word	0x00000012


	//----- nvinfo : EIATTR_FRAME_SIZE
	.align		4
.L_1:
        /*000c*/ 	.byte	0x04, 0x11
        /*000e*/ 	.short	(.L_3 - .L_2)
	.align		4
.L_2:
        /*0010*/ 	.word	index@(_Z8ArMapImgPhS_)
        /*0014*/ 	.word	0x00000000


	//----- nvinfo : EIATTR_REGCOUNT
	.align		4
.L_3:
        /*0018*/ 	.byte	0x04, 0x2f
        /*001a*/ 	.short	(.L_5 - .L_4)
	.align		4
.L_4:
        /*001c*/ 	.word	index@(_Z6WarmUpv)
        /*0020*/ 	.word	0x00000004


	//----- nvinfo : EIATTR_FRAME_SIZE
	.align		4
.L_5:
        /*0024*/ 	.byte	0x04, 0x11
        /*0026*/ 	.short	(.L_7 - .L_6)
	.align		4
.L_6:
        /*0028*/ 	.word	index@(_Z6WarmUpv)
        /*002c*/ 	.word	0x00000000


	//----- nvinfo : EIATTR_REGCOUNT
	.align		4
.L_7:
        /*0030*/ 	.byte	0x04, 0x2f
        /*0032*/ 	.short	(.L_9 - .L_8)
	.align		4
.L_8:
        /*0034*/ 	.word	index@(_Z3abcPhS_S_)
        /*0038*/ 	.word	0x0000000c


	//----- nvinfo : EIATTR_FRAME_SIZE
	.align		4
.L_9:
        /*003c*/ 	.byte	0x04, 0x11
        /*003e*/ 	.short	(.L_11 - .L_10)
	.align		4
.L_10:
        /*0040*/ 	.word	index@(_Z3abcPhS_S_)
        /*0044*/ 	.word	0x00000000


	//----- nvinfo : EIATTR_MIN_STACK_SIZE
	.align		4
.L_11:
        /*0048*/ 	.byte	0x04, 0x12
        /*004a*/ 	.short	(.L_13 - .L_12)
	.align		4
.L_12:
        /*004c*/ 	.word	index@(_Z3abcPhS_S_)
        /*0050*/ 	.word	0x00000000


	//----- nvinfo : EIATTR_MIN_STACK_SIZE
	.align		4
.L_13:
        /*0054*/ 	.byte	0x04, 0x12
        /*0056*/ 	.short	(.L_15 - .L_14)
	.align		4
.L_14:
        /*0058*/ 	.word	index@(_Z6WarmUpv)
        /*005c*/ 	.word	0x00000000


	//----- nvinfo : EIATTR_MIN_STACK_SIZE
	.align		4
.L_15:
        /*0060*/ 	.byte	0x04, 0x12
        /*0062*/ 	.short	(.L_17 - .L_16)
	.align		4
.L_16:
        /*0064*/ 	.word	index@(_Z8ArMapImgPhS_)
        /*0068*/ 	.word	0x00000000
.L_17:


//--------------------- .nv.compat                --------------------------
	.section	.nv.compat,"",@"SHT_CUDA_COMPAT_INFO"
	.align	4
        /*0000*/ 	.byte	0x02, 0x09, 0x00, 0x00, 0x02, 0x02, 0x01, 0x00, 0x02, 0x05, 0x05, 0x00, 0x03, 0x07, 0x01, 0x01
        /*0010*/ 	.byte	0x02, 0x03, 0x00, 0x00, 0x02, 0x06, 0x01, 0x00, 0x04, 0x0b, 0x08, 0x00, 0x09, 0x00, 0x00, 0x00
        /*0020*/ 	.byte	0x00, 0x00, 0x00, 0x00


//--------------------- .nv.info._Z3abcPhS_S_     --------------------------
	.section	.nv.info._Z3abcPhS_S_,"",@"SHT_CUDA_INFO"
	.sectionflags	@""
	.align	4


	//----- nvinfo : EIATTR_CUDA_API_VERSION
	.align		4
        /*0000*/ 	.byte	0x04, 0x37
        /*0002*/ 	.short	(.L_19 - .L_18)
.L_18:
        /*0004*/ 	.word	0x00000082


	//----- nvinfo : EIATTR_KPARAM_INFO
	.align		4
.L_19:
        /*0008*/ 	.byte	0x04, 0x17
        /*000a*/ 	.short	(.L_21 - .L_20)
.L_20:
        /*000c*/ 	.word	0x00000000
        /*0010*/ 	.short	0x0002
        /*0012*/ 	.short	0x0010
        /*0014*/ 	.byte	0x00, 0xf5, 0x21, 0x00


	//----- nvinfo : EIATTR_KPARAM_INFO
	.align		4
.L_21:
        /*0018*/ 	.byte	0x04, 0x17
        /*001a*/ 	.short	(.L_23 - .L_22)
.L_22:
        /*001c*/ 	.word	0x00000000
        /*0020*/ 	.short	0x0001
        /*0022*/ 	.short	0x0008
        /*0024*/ 	.byte	0x00, 0xf5, 0x21, 0x00


	//----- nvinfo : EIATTR_KPARAM_INFO
	.align		4
.L_23:
        /*0028*/ 	.byte	0x04, 0x17
        /*002a*/ 	.short	(.L_25 - .L_24)
.L_24:
        /*002c*/ 	.word	0x00000000
        /*0030*/ 	.short	0x0000
        /*0032*/ 	.short	0x0000
        /*0034*/ 	.byte	0x00, 0xf5, 0x21, 0x00


	//----- nvinfo : EIATTR_SPARSE_MMA_MASK
	.align		4
.L_25:
        /*0038*/ 	.byte	0x03, 0x50
        /*003a*/ 	.short	0x0000


	//----- nvinfo : EIATTR_MAXREG_COUNT
	.align		4
        /*003c*/ 	.byte	0x03, 0x1b
        /*003e*/ 	.short	0x00ff


	//----- nvinfo : EIATTR_MERCURY_ISA_VERSION
	.align		4
        /*0040*/ 	.byte	0x03, 0x5f
        /*0042*/ 	.short	0x0101


	//----- nvinfo : EIATTR_VRC_CTA_INIT_COUNT
	.align		4
        /*0044*/ 	.byte	0x02, 0x4a
	.zero		1
	.zero		1


	//----- nvinfo : EIATTR_EXIT_INSTR_OFFSETS
	.align		4
        /*0048*/ 	.byte	0x04, 0x1c
        /*004a*/ 	.short	(.L_27 - .L_26)


	//   ....[0]....
.L_26:
        /*004c*/ 	.word	0x00000120


	//----- nvinfo : EIATTR_CBANK_PARAM_SIZE
	.align		4
.L_27:
        /*0050*/ 	.byte	0x03, 0x19
        /*0052*/ 	.short	0x0018


	//----- nvinfo : EIATTR_PARAM_CBANK
	.align		4
        /*0054*/ 	.byte	0x04, 0x0a
        /*0056*/ 	.short	(.L_29 - .L_28)
	.align		4
.L_28:
        /*0058*/ 	.word	index@(.nv.constant0._Z3abcPhS_S_)
        /*005c*/ 	.short	0x0380
        /*005e*/ 	.short	0x0018


	//----- nvinfo : EIATTR_SW_WAR
	.align		4
.L_29:
        /*0060*/ 	.byte	0x04, 0x36
        /*0062*/ 	.short	(.L_31 - .L_30)
.L_30:
        /*0064*/ 	.word	0x00000008
.L_31:


//--------------------- .nv.info._Z6WarmUpv       --------------------------
	.section	.nv.info._Z6WarmUpv,"",@"SHT_CUDA_INFO"
	.sectionflags	@""
	.align	4


	//----- nvinfo : EIATTR_CUDA_API_VERSION
	.align		4
        /*0000*/ 	.byte	0x04, 0x37
        /*0002*/ 	.short	(.L_33 - .L_32)
.L_32:
        /*0004*/ 	.word	0x00000082


	//----- nvinfo : EIATTR_SPARSE_MMA_MASK
	.align		4
.L_33:
        /*0008*/ 	.byte	0x03, 0x50
        /*000a*/ 	.short	0x0000


	//----- nvinfo : EIATTR_MAXREG_COUNT
	.align		4
        /*000c*/ 	.byte	0x03, 0x1b
        /*000e*/ 	.short	0x00ff


	//----- nvinfo : EIATTR_MERCURY_ISA_VERSION
	.align		4
        /*0010*/ 	.byte	0x03, 0x5f
        /*0012*/ 	.short	0x0101


	//----- nvinfo : EIATTR_VRC_CTA_INIT_COUNT
	.align		4
        /*0014*/ 	.byte	0x02, 0x4a
	.zero		1
	.zero		1


	//----- nvinfo : EIATTR_EXIT_INSTR_OFFSETS
	.align		4
        /*0018*/ 	.byte	0x04, 0x1c
        /*001a*/ 	.short	(.L_35 - .L_34)


	//   ....[0]....
.L_34:
        /*001c*/ 	.word	0x00000010


	//----- nvinfo : EIATTR_SW_WAR
	.align		4
.L_35:
        /*0020*/ 	.byte	0x04, 0x36
        /*0022*/ 	.short	(.L_37 - .L_36)
.L_36:
        /*0024*/ 	.word	0x00000008
.L_37:


//--------------------- .nv.info._Z8ArMapImgPhS_  --------------------------
	.section	.nv.info._Z8ArMapImgPhS_,"",@"SHT_CUDA_INFO"
	.sectionflags	@""
	.align	4


	//----- nvinfo : EIATTR_CUDA_API_VERSION
	.align		4
        /*0000*/ 	.byte	0x04, 0x37
        /*0002*/ 	.short	(.L_39 - .L_38)
.L_38:
        /*0004*/ 	.word	0x00000082


	//----- nvinfo : EIATTR_KPARAM_INFO
	.align		4
.L_39:
        /*0008*/ 	.byte	0x04, 0x17
        /*000a*/ 	.short	(.L_41 - .L_40)
.L_40:
        /*000c*/ 	.word	0x00000000
        /*0010*/ 	.short	0x0001
        /*0012*/ 	.short	0x0008
        /*0014*/ 	.byte	0x00, 0xf5, 0x21, 0x00


	//----- nvinfo : EIATTR_KPARAM_INFO
	.align		4
.L_41:
        /*0018*/ 	.byte	0x04, 0x17
        /*001a*/ 	.short	(.L_43 - .L_42)
.L_42:
        /*001c*/ 	.word	0x00000000
        /*0020*/ 	.short	0x0000
        /*0022*/ 	.short	0x0000
        /*0024*/ 	.byte	0x00, 0xf5, 0x21, 0x00


	//----- nvinfo : EIATTR_SPARSE_MMA_MASK
	.align		4
.L_43:
        /*0028*/ 	.byte	0x03, 0x50
        /*002a*/ 	.short	0x0000


	//----- nvinfo : EIATTR_MAXREG_COUNT
	.align		4
        /*002c*/ 	.byte	0x03, 0x1b
        /*002e*/ 	.short	0x00ff


	//----- nvinfo : EIATTR_MERCURY_ISA_VERSION
	.align		4
        /*0030*/ 	.byte	0x03, 0x5f
        /*0032*/ 	.short	0x0101


	//----- nvinfo : EIATTR_VRC_CTA_INIT_COUNT
	.align		4
        /*0034*/ 	.byte	0x02, 0x4a
	.zero		1
	.zero		1


	//----- nvinfo : EIATTR_EXIT_INSTR_OFFSETS
	.align		4
        /*0038*/ 	.byte	0x04, 0x1c
        /*003a*/ 	.short	(.L_45 - .L_44)


	//   ....[0]....
.L_44:
        /*003c*/ 	.word	0x00000360


	//----- nvinfo : EIATTR_CBANK_PARAM_SIZE
	.align		4
.L_45:
        /*0040*/ 	.byte	0x03, 0x19
        /*0042*/ 	.short	0x0010


	//----- nvinfo : EIATTR_PARAM_CBANK
	.align		4
        /*0044*/ 	.byte	0x04, 0x0a
        /*0046*/ 	.short	(.L_47 - .L_46)
	.align		4
.L_46:
        /*0048*/ 	.word	index@(.nv.constant0._Z8ArMapImgPhS_)
        /*004c*/ 	.short	0x0380
        /*004e*/ 	.short	0x0010


	//----- nvinfo : EIATTR_SW_WAR
	.align		4
.L_47:
        /*0050*/ 	.byte	0x04, 0x36
        /*0052*/ 	.short	(.L_49 - .L_48)
.L_48:
        /*0054*/ 	.word	0x00000008
.L_49:


//--------------------- .nv.callgraph             --------------------------
	.section	.nv.callgraph,"",@"SHT_CUDA_CALLGRAPH"
	.align	4
	.sectionentsize	8
	.align		4
        /*0000*/ 	.word	0x00000000
	.align		4
        /*0004*/ 	.word	0xffffffff
	.align		4
        /*0008*/ 	.word	0x00000000
	.align		4
        /*000c*/ 	.word	0xfffffffe
	.align		4
        /*0010*/ 	.word	0x00000000
	.align		4
        /*0014*/ 	.word	0xfffffffd
	.align		4
        /*0018*/ 	.word	0x00000000
	.align		4
        /*001c*/ 	.word	0xfffffffc


//--------------------- .text._Z3abcPhS_S_        --------------------------
	.section	.text._Z3abcPhS_S_,"ax",@progbits
	.align	128
        .global         _Z3abcPhS_S_
        .type           _Z3abcPhS_S_,@function
        .size           _Z3abcPhS_S_,(.L_x_3 - _Z3abcPhS_S_)
        .other          _Z3abcPhS_S_,@"STO_CUDA_ENTRY STV_DEFAULT"
_Z3abcPhS_S_:
.text._Z3abcPhS_S_:
[----:B------:R-:W-:Y:S01]  /*0000*/  LDC R1, c[0x0][0x37c] ;  /* 0x0000df00ff017b82 */ /* 0x000fe20000000800 */
[----:B------:R-:W0:Y:S01]  /*0010*/  S2R R6, SR_CTAID.X ;  /* 0x0000000000067919 */ /* 0x000e220000002500 */
[----:B------:R-:W1:Y:S01]  /*0020*/  LDCU.64 UR6, c[0x0][0x390] ;  /* 0x00007200ff0677ac */ /* 0x000e620008000a00 */
[----:B------:R-:W0:Y:S01]  /*0030*/  S2R R3, SR_TID.X ;  /* 0x0000000000037919 */ /* 0x000e220000002100 */
[----:B------:R-:W2:Y:S01]  /*0040*/  LDCU.128 UR8, c[0x0][0x380] ;  /* 0x00007000ff0877ac */ /* 0x000ea20008000c00 */
[----:B------:R-:W3:Y:S01]  /*0050*/  LDCU.64 UR4, c[0x0][0x358] ;  /* 0x00006b00ff0477ac */ /* 0x000ee20008000a00 */
[----:B0-----:R-:W-:-:S05]  /*0060*/  IMAD R6, R6, 0x3, R3 ;  /* 0x0000000306067824 */ /* 0x001fca00078e0203 */
[----:B------:R-:W-:Y:S02]  /*0070*/  SHF.R.S32.HI R0, RZ, 0x1f, R6 ;  /* 0x0000001fff007819 */ /* 0x000fe40000011406 */
[C---:B-1----:R-:W-:Y:S02]  /*0080*/  IADD3 R4, P1, PT, R6.reuse, UR6, RZ ;  /* 0x0000000606047c10 */ /* 0x042fe4000ff3e0ff */
[----:B--2---:R-:W-:Y:S02]  /*0090*/  IADD3 R2, P0, PT, R6, UR8, RZ ;  /* 0x0000000806027c10 */ /* 0x004fe4000ff1e0ff */
[C---:B------:R-:W-:Y:S02]  /*00a0*/  IADD3.X R5, PT, PT, R0.reuse, UR7, RZ, P1, !PT ;  /* 0x0000000700057c10 */ /* 0x040fe40008ffe4ff */
[----:B------:R-:W-:-:S04]  /*00b0*/  IADD3.X R3, PT, PT, R0, UR9, RZ, P0, !PT ;  /* 0x0000000900037c10 */ /* 0x000fc800087fe4ff */
[----:B---3--:R-:W2:Y:S04]  /*00c0*/  LDG.E.U8 R5, desc[UR4][R4.64] ;  /* 0x0000000404057981 */ /* 0x008ea8000c1e1100 */
[----:B------:R-:W2:Y:S01]  /*00d0*/  LDG.E.U8 R2, desc[UR4][R2.64] ;  /* 0x0000000402027981 */ /* 0x000ea2000c1e1100 */
[----:B------:R-:W-:-:S04]  /*00e0*/  IADD3 R6, P0, PT, R6, UR10, RZ ;  /* 0x0000000a06067c10 */ /* 0x000fc8000ff1e0ff */
[----:B------:R-:W-:Y:S02]  /*00f0*/  IADD3.X R7, PT, PT, R0, UR11, RZ, P0, !PT ;  /* 0x0000000b00077c10 */ /* 0x000fe400087fe4ff */
[----:B--2---:R-:W-:-:S05]  /*0100*/  LOP3.LUT R9, R5, R2, RZ, 0x3c, !PT ;  /* 0x0000000205097212 */ /* 0x004fca00078e3cff */
[----:B------:R-:W-:Y:S01]  /*0110*/  STG.E.U8 desc[UR4][R6.64], R9 ;  /* 0x0000000906007986 */ /* 0x000fe2000c101104 */
[----:B------:R-:W-:Y:S05]  /*0120*/  EXIT ;  /* 0x000000000000794d */ /* 0x000fea0003800000 */
.L_x_0:
[----:B------:R-:W-:-:S00]  /*0130*/  BRA `(.L_x_0) ;  /* 0xfffffffc00fc7947 */ /* 0x000fc0000383ffff */
[----:B------:R-:W-:-:S00]  /*0140*/  NOP ;  /* 0x0000000000007918 */ /* 0x000fc00000000000 */
        /* <DEDUP_REMOVED lines=11> */
.L_x_3:


//--------------------- .text._Z6WarmUpv          --------------------------
	.section	.text._Z6WarmUpv,"ax",@progbits
	.align	128
        .global         _Z6WarmUpv
        .type           _Z6WarmUpv,@function
        .size           _Z6WarmUpv,(.L_x_4 - _Z6WarmUpv)
        .other          _Z6WarmUpv,@"STO_CUDA_ENTRY STV_DEFAULT"
_Z6WarmUpv:
.text._Z6WarmUpv:
[----:B------:R-:W-:Y:S01]  /*0000*/  LDC R1, c[0x0][0x37c] ;  /* 0x0000df00ff017b82 */ /* 0x000fe20000000800 */
[----:B------:R-:W-:Y:S05]  /*0010*/  EXIT ;  /* 0x000000000000794d */ /* 0x000fea0003800000 */
.L_x_1:
        /* <DEDUP_REMOVED lines=14> */
.L_x_4:


//--------------------- .text._Z8ArMapImgPhS_     --------------------------
	.section	.text._Z8ArMapImgPhS_,"ax",@progbits
	.align	128
        .global         _Z8ArMapImgPhS_
        .type           _Z8ArMapImgPhS_,@function
        .size           _Z8ArMapImgPhS_,(.L_x_5 - _Z8ArMapImgPhS_)
        .other          _Z8ArMapImgPhS_,@"STO_CUDA_ENTRY STV_DEFAULT"
_Z8ArMapImgPhS_:
.text._Z8ArMapImgPhS_:
[----:B------:R-:W-:Y:S01]  /*0000*/  LDC R1, c[0x0][0x37c] ;  /* 0x0000df00ff017b82 */ /* 0x000fe20000000800 */
[----:B------:R-:W0:Y:S07]  /*0010*/  S2R R13, SR_CTAID.X ;  /* 0x00000000000d7919 */ /* 0x000e2e0000002500 */
[----:B------:R-:W0:Y:S01]  /*0020*/  LDC R3, c[0x0][0x370] ;  /* 0x0000dc00ff037b82 */ /* 0x000e220000000800 */
[----:B------:R-:W1:Y:S01]  /*0030*/  LDCU.128 UR8, c[0x0][0x380] ;  /* 0x00007000ff0877ac */ /* 0x000e620008000c00 */
[----:B------:R-:W0:Y:S01]  /*0040*/  S2R R14, SR_CTAID.Y ;  /* 0x00000000000e7919 */ /* 0x000e220000002600 */
[----:B------:R-:W2:Y:S01]  /*0050*/  LDCU.64 UR4, c[0x0][0x358] ;  /* 0x00006b00ff0477ac */ /* 0x000ea20008000a00 */
[----:B------:R-:W3:Y:S01]  /*0060*/  S2R R0, SR_TID.X ;  /* 0x0000000000007919 */ /* 0x000ee20000002100 */
[----:B0-----:R-:W-:-:S04]  /*0070*/  IMAD R5, R14, R3, R13 ;  /* 0x000000030e057224 */ /* 0x001fc800078e020d */
[----:B---3--:R-:W-:-:S05]  /*0080*/  IMAD R5, R5, 0x3, R0 ;  /* 0x0000000305057824 */ /* 0x008fca00078e0200 */
[----:B-1----:R-:W-:-:S04]  /*0090*/  IADD3 R10, P0, PT, R5, UR8, RZ ;  /* 0x00000008050a7c10 */ /* 0x002fc8000ff1e0ff */
[----:B------:R-:W-:-:S05]  /*00a0*/  LEA.HI.X.SX32 R11, R5, UR9, 0x1, P0 ;  /* 0x00000009050b7c11 */ /* 0x000fca00080f0eff */
[----:B--2---:R0:W2:Y:S01]  /*00b0*/  LDG.E.U8 R2, desc[UR4][R10.64] ;  /* 0x000000040a027981 */ /* 0x0040a2000c1e1100 */
[----:B------:R-:W1:Y:S01]  /*00c0*/  LDC R4, c[0x0][0x374] ;  /* 0x0000dd00ff047b82 */ /* 0x000e620000000800 */
[----:B------:R-:W3:Y:S08]  /*00d0*/  I2F.U32.RP R5, R3 ;  /* 0x0000000300057306 */ /* 0x000ef00000209000 */
[----:B---3--:R-:W3:Y:S08]  /*00e0*/  MUFU.RCP R5, R5 ;  /* 0x0000000500057308 */ /* 0x008ef00000001000 */
[----:B-1----:R-:W1:Y:S01]  /*00f0*/  I2F.U32.RP R12, R4 ;  /* 0x00000004000c7306 */ /* 0x002e620000209000 */
[----:B------:R-:W-:Y:S01]  /*0100*/  ISETP.NE.U32.AND P3, PT, R4, RZ, PT ;  /* 0x000000ff0400720c */ /* 0x000fe20003f65070 */
[----:B---3--:R-:W-:-:S06]  /*0110*/  VIADD R6, R5, 0xffffffe ;  /* 0x0ffffffe05067836 */ /* 0x008fcc0000000000 */
[----:B------:R3:W0:Y:S08]  /*0120*/  F2I.FTZ.U32.TRUNC.NTZ R7, R6 ;  /* 0x0000000600077305 */ /* 0x000630000021f000 */
[----:B-1----:R-:W1:Y:S01]  /*0130*/  MUFU.RCP R12, R12 ;  /* 0x0000000c000c7308 */ /* 0x002e620000001000 */
[----:B---3--:R-:W-:Y:S01]  /*0140*/  IMAD.MOV.U32 R6, RZ, RZ, RZ ;  /* 0x000000ffff067224 */ /* 0x008fe200078e00ff */
[----:B0-----:R-:W-:-:S05]  /*0150*/  IADD3 R10, PT, PT, RZ, -R7, RZ ;  /* 0x80000007ff0a7210 */ /* 0x001fca0007ffe0ff */
[----:B------:R-:W-:Y:S01]  /*0160*/  IMAD R11, R10, R3, RZ ;  /* 0x000000030a0b7224 */ /* 0x000fe200078e02ff */
[----:B------:R-:W-:-:S03]  /*0170*/  LEA R10, R13, R14, 0x1 ;  /* 0x0000000e0d0a7211 */ /* 0x000fc600078e08ff */
[----:B------:R-:W-:-:S04]  /*0180*/  IMAD.HI.U32 R7, R7, R11, R6 ;  /* 0x0000000b07077227 */ /* 0x000fc800078e0006 */
[----:B-1----:R-:W-:Y:S02]  /*0190*/  VIADD R8, R12, 0xffffffe ;  /* 0x0ffffffe0c087836 */ /* 0x002fe40000000000 */
[----:B------:R-:W-:Y:S02]  /*01a0*/  IMAD.HI.U32 R7, R7, R10, RZ ;  /* 0x0000000a07077227 */ /* 0x000fe400078e00ff */
[----:B------:R0:W1:Y:S03]  /*01b0*/  F2I.FTZ.U32.TRUNC.NTZ R9, R8 ;  /* 0x0000000800097305 */ /* 0x000066000021f000 */
[----:B------:R-:W-:Y:S01]  /*01c0*/  IADD3 R7, PT, PT, -R7, RZ, RZ ;  /* 0x000000ff07077210 */ /* 0x000fe20007ffe1ff */
[----:B0-----:R-:W-:Y:S02]  /*01d0*/  HFMA2 R8, -RZ, RZ, 0, 0 ;  /* 0x00000000ff087431 */ /* 0x001fe400000001ff */
[----:B-1----:R-:W-:-:S04]  /*01e0*/  IMAD.MOV R15, RZ, RZ, -R9 ;  /* 0x000000ffff0f7224 */ /* 0x002fc800078e0a09 */
[----:B------:R-:W-:-:S04]  /*01f0*/  IMAD R5, R15, R4, RZ ;  /* 0x000000040f057224 */ /* 0x000fc800078e02ff */
[----:B------:R-:W-:-:S04]  /*0200*/  IMAD.HI.U32 R8, R9, R5, R8 ;  /* 0x0000000509087227 */ /* 0x000fc800078e0008 */
[----:B------:R-:W-:Y:S02]  /*0210*/  IMAD.IADD R5, R10, 0x1, -R13 ;  /* 0x000000010a057824 */ /* 0x000fe400078e0a0d */
[----:B------:R-:W-:Y:S02]  /*0220*/  IMAD R10, R3, R7, R10 ;  /* 0x00000007030a7224 */ /* 0x000fe400078e020a */
[----:B------:R-:W-:-:S03]  /*0230*/  IMAD.HI.U32 R8, R8, R5, RZ ;  /* 0x0000000508087227 */ /* 0x000fc600078e00ff */
[----:B------:R-:W-:Y:S01]  /*0240*/  ISETP.GE.U32.AND P0, PT, R10, R3, PT ;  /* 0x000000030a00720c */ /* 0x000fe20003f06070 */
[----:B------:R-:W-:-:S04]  /*0250*/  IMAD.MOV R8, RZ, RZ, -R8 ;  /* 0x000000ffff087224 */ /* 0x000fc800078e0a08 */
[----:B------:R-:W-:-:S05]  /*0260*/  IMAD R5, R4, R8, R5 ;  /* 0x0000000804057224 */ /* 0x000fca00078e0205 */
[----:B------:R-:W-:-:S03]  /*0270*/  ISETP.GE.U32.AND P1, PT, R5, R4, PT ;  /* 0x000000040500720c */ /* 0x000fc60003f26070 */
[----:B------:R-:W-:-:S04]  /*0280*/  @P0 IADD3 R10, PT, PT, R10, -R3, RZ ;  /* 0x800000030a0a0210 */ /* 0x000fc80007ffe0ff */
[----:B------:R-:W-:-:S06]  /*0290*/  ISETP.GE.U32.AND P0, PT, R10, R3, PT ;  /* 0x000000030a00720c */ /* 0x000fcc0003f06070 */
[----:B------:R-:W-:Y:S01]  /*02a0*/  @P1 IMAD.IADD R5, R5, 0x1, -R4 ;  /* 0x0000000105051824 */ /* 0x000fe200078e0a04 */
[----:B------:R-:W-:-:S04]  /*02b0*/  ISETP.NE.U32.AND P1, PT, R3, RZ, PT ;  /* 0x000000ff0300720c */ /* 0x000fc80003f25070 */
[----:B------:R-:W-:Y:S02]  /*02c0*/  ISETP.GE.U32.AND P2, PT, R5, R4, PT ;  /* 0x000000040500720c */ /* 0x000fe40003f46070 */
[----:B------:R-:W-:-:S07]  /*02d0*/  @P0 IADD3 R10, PT, PT, R10, -R3, RZ ;  /* 0x800000030a0a0210 */ /* 0x000fce0007ffe0ff */
[----:B------:R-:W-:-:S04]  /*02e0*/  @!P1 LOP3.LUT R10, RZ, R3, RZ, 0x33, !PT ;  /* 0x00000003ff0a9212 */ /* 0x000fc800078e33ff */
[-C--:B------:R-:W-:Y:S02]  /*02f0*/  @P2 IADD3 R5, PT, PT, R5, -R4.reuse, RZ ;  /* 0x8000000405052210 */ /* 0x080fe40007ffe0ff */
[----:B------:R-:W-:-:S05]  /*0300*/  @!P3 LOP3.LUT R5, RZ, R4, RZ, 0x33, !PT ;  /* 0x00000004ff05b212 */ /* 0x000fca00078e33ff */
[----:B------:R-:W-:-:S04]  /*0310*/  IMAD R3, R5, R3, R10 ;  /* 0x0000000305037224 */ /* 0x000fc800078e020a */
[----:B------:R-:W-:-:S05]  /*0320*/  IMAD R3, R3, 0x3, R0 ;  /* 0x0000000303037824 */ /* 0x000fca00078e0200 */
[----:B------:R-:W-:-:S04]  /*0330*/  IADD3 R4, P0, PT, R3, UR10, RZ ;  /* 0x0000000a03047c10 */ /* 0x000fc8000ff1e0ff */
[----:B------:R-:W-:-:S05]  /*0340*/  LEA.HI.X.SX32 R5, R3, UR11, 0x1, P0 ;  /* 0x0000000b03057c11 */ /* 0x000fca00080f0eff */
[----:B--2---:R-:W-:Y:S01]  /*0350*/  STG.E.U8 desc[UR4][R4.64], R2 ;  /* 0x0000000204007986 */ /* 0x004fe2000c101104 */
[----:B------:R-:W-:Y:S05]  /*0360*/  EXIT ;  /* 0x000000000000794d */ /* 0x000fea0003800000 */
.L_x_2:
        /* <DEDUP_REMOVED lines=9> */
.L_x_5:


//--------------------- .nv.shared.reserved.0     --------------------------
	.section	.nv.shared.reserved.0,"aw",@nobits
	.weak		__nv_reservedSMEM_offset_0_alias
	.size		__nv_reservedSMEM_offset_0_alias, 0, 64
	.other		__nv_reservedSMEM_offset_0_alias,@"STO_CUDA_RESERVED_SHARED STV_DEFAULT"
__nv_reservedSMEM_offset_0_alias:
	.zero		0
	.zero		64


//--------------------- .nv.constant0._Z3abcPhS_S_ --------------------------
	.section	.nv.constant0._Z3abcPhS_S_,"a",@progbits
	.sectionflags	@""
	.align	4
.nv.constant0._Z3abcPhS_S_:
	.zero		920


//--------------------- .nv.constant0._Z6WarmUpv  --------------------------
	.section	.nv.constant0._Z6WarmUpv,"a",@progbits
	.sectionflags	@""
	.align	4
.nv.constant0._Z6WarmUpv:
	.zero		896


//--------------------- .nv.constant0._Z8ArMapImgPhS_ --------------------------
	.section	.nv.constant0._Z8ArMapImgPhS_,"a",@progbits
	.sectionflags	@""
	.align	4
.nv.constant0._Z8ArMapImgPhS_:
	.zero		912


//--------------------- SYMBOLS --------------------------

	.type		.nv.reservedSmem.offset0,@object
	.size		.nv.reservedSmem.offset0,0x4
